	.headerflags	@"EF_CUDA_TEXMODE_UNIFIED EF_CUDA_64BIT_ADDRESS EF_CUDA_ACCELERATORS EF_CUDA_SM90 EF_CUDA_VIRTUAL_SM(EF_CUDA_SM90)"
	.elftype	@"ET_EXEC"


//--------------------- .nv.info                  --------------------------
	.section	.nv.info,"",@"SHT_CUDA_INFO"
	.align	4


	//----- nvinfo : EIATTR_REGCOUNT
	.align		4
        /*0000*/ 	.byte	0x04, 0x2f
        /*0002*/ 	.short	(.L_3 - .L_2)
	.align		4
.L_2:
        /*0004*/ 	.word	index@(triton_poi_fused__native_batch_norm_legit_no_training_add_relu_22)
        /*0008*/ 	.word	0x00000020


	//----- nvinfo : EIATTR_MIN_STACK_SIZE
	.align		4
.L_3:
        /*000c*/ 	.byte	0x04, 0x12
        /*000e*/ 	.short	(.L_5 - .L_4)
	.align		4
.L_4:
        /*0010*/ 	.word	index@(triton_poi_fused__native_batch_norm_legit_no_training_add_relu_22)
        /*0014*/ 	.word	0x00000000


	//----- nvinfo : EIATTR_FRAME_SIZE
	.align		4
.L_5:
        /*0018*/ 	.byte	0x04, 0x11
        /*001a*/ 	.short	(.L_7 - .L_6)
	.align		4
.L_6:
        /*001c*/ 	.word	index@(triton_poi_fused__native_batch_norm_legit_no_training_add_relu_22)
        /*0020*/ 	.word	0x00000000


	//----- nvinfo : EIATTR_MIN_STACK_SIZE
	.align		4
.L_7:
        /*0024*/ 	.byte	0x04, 0x12
        /*0026*/ 	.short	(.L_9 - .L_8)
	.align		4
.L_8:
        /*0028*/ 	.word	index@(triton_poi_fused__native_batch_norm_legit_no_training_add_relu_22)
        /*002c*/ 	.word	0x00000000
.L_9:


//--------------------- .nv.info.triton_poi_fused__native_batch_norm_legit_no_training_add_relu_22 --------------------------
	.section	.nv.info.triton_poi_fused__native_batch_norm_legit_no_training_add_relu_22,"",@"SHT_CUDA_INFO"
	.sectionflags	@""
	.align	4


	//----- nvinfo : EIATTR_CUDA_API_VERSION
	.align		4
        /*0000*/ 	.byte	0x04, 0x37
        /*0002*/ 	.short	(.L_11 - .L_10)
.L_10:
        /*0004*/ 	.word	0x0000007c


	//----- nvinfo : EIATTR_KPARAM_INFO
	.align		4
.L_11:
        /*0008*/ 	.byte	0x04, 0x17
        /*000a*/ 	.short	(.L_13 - .L_12)
.L_12:
        /*000c*/ 	.word	0x00000000
        /*0010*/ 	.short	0x000b
        /*0012*/ 	.short	0x0058
        /*0014*/ 	.byte	0x00, 0xf0, 0x11, 0x00


	//----- nvinfo : EIATTR_KPARAM_INFO
	.align		4
.L_13:
        /*0018*/ 	.byte	0x04, 0x17
        /*001a*/ 	.short	(.L_15 - .L_14)
.L_14:
        /*001c*/ 	.word	0x00000000
        /*0020*/ 	.short	0x000a
        /*0022*/ 	.short	0x0050
        /*0024*/ 	.byte	0x00, 0xf4, 0x21, 0x00


	//----- nvinfo : EIATTR_KPARAM_INFO
	.align		4
.L_15:
        /*0028*/ 	.byte	0x04, 0x17
        /*002a*/ 	.short	(.L_17 - .L_16)
.L_16:
        /*002c*/ 	.word	0x00000000
        /*0030*/ 	.short	0x0009
        /*0032*/ 	.short	0x0048
        /*0034*/ 	.byte	0x00, 0xf4, 0x21, 0x00


	//----- nvinfo : EIATTR_KPARAM_INFO
	.align		4
.L_17:
        /*0038*/ 	.byte	0x04, 0x17
        /*003a*/ 	.short	(.L_19 - .L_18)
.L_18:
        /*003c*/ 	.word	0x00000000
        /*0040*/ 	.short	0x0008
        /*0042*/ 	.short	0x0040
        /*0044*/ 	.byte	0x00, 0xf4, 0x21, 0x00


	//----- nvinfo : EIATTR_KPARAM_INFO
	.align		4
.L_19:
        /*0048*/ 	.byte	0x04, 0x17
        /*004a*/ 	.short	(.L_21 - .L_20)
.L_20:
        /*004c*/ 	.word	0x00000000
        /*0050*/ 	.short	0x0007
        /*0052*/ 	.short	0x0038
        /*0054*/ 	.byte	0x00, 0xf4, 0x21, 0x00


	//----- nvinfo : EIATTR_KPARAM_INFO
	.align		4
.L_21:
        /*0058*/ 	.byte	0x04, 0x17
        /*005a*/ 	.short	(.L_23 - .L_22)
.L_22:
        /*005c*/ 	.word	0x00000000
        /*0060*/ 	.short	0x0006
        /*0062*/ 	.short	0x0030
        /*0064*/ 	.byte	0x00, 0xf4, 0x21, 0x00


	//----- nvinfo : EIATTR_KPARAM_INFO
	.align		4
.L_23:
        /*0068*/ 	.byte	0x04, 0x17
        /*006a*/ 	.short	(.L_25 - .L_24)
.L_24:
        /*006c*/ 	.word	0x00000000
        /*0070*/ 	.short	0x0005
        /*0072*/ 	.short	0x0028
        /*0074*/ 	.byte	0x00, 0xf4, 0x21, 0x00


	//----- nvinfo : EIATTR_KPARAM_INFO
	.align		4
.L_25:
        /*0078*/ 	.byte	0x04, 0x17
        /*007a*/ 	.short	(.L_27 - .L_26)
.L_26:
        /*007c*/ 	.word	0x00000000
        /*0080*/ 	.short	0x0004
        /*0082*/ 	.short	0x0020
        /*0084*/ 	.byte	0x00, 0xf4, 0x21, 0x00


	//----- nvinfo : EIATTR_KPARAM_INFO
	.align		4
.L_27:
        /*0088*/ 	.byte	0x04, 0x17
        /*008a*/ 	.short	(.L_29 - .L_28)
.L_28:
        /*008c*/ 	.word	0x00000000
        /*0090*/ 	.short	0x0003
        /*0092*/ 	.short	0x0018
        /*0094*/ 	.byte	0x00, 0xf4, 0x21, 0x00


	//----- nvinfo : EIATTR_KPARAM_INFO
	.align		4
.L_29:
        /*0098*/ 	.byte	0x04, 0x17
        /*009a*/ 	.short	(.L_31 - .L_30)
.L_30:
        /*009c*/ 	.word	0x00000000
        /*00a0*/ 	.short	0x0002
        /*00a2*/ 	.short	0x0010
        /*00a4*/ 	.byte	0x00, 0xf4, 0x21, 0x00


	//----- nvinfo : EIATTR_KPARAM_INFO
	.align		4
.L_31:
        /*00a8*/ 	.byte	0x04, 0x17
        /*00aa*/ 	.short	(.L_33 - .L_32)
.L_32:
        /*00ac*/ 	.word	0x00000000
        /*00b0*/ 	.short	0x0001
        /*00b2*/ 	.short	0x0008
        /*00b4*/ 	.byte	0x00, 0xf4, 0x21, 0x00


	//----- nvinfo : EIATTR_KPARAM_INFO
	.align		4
.L_33:
        /*00b8*/ 	.byte	0x04, 0x17
        /*00ba*/ 	.short	(.L_35 - .L_34)
.L_34:
        /*00bc*/ 	.word	0x00000000
        /*00c0*/ 	.short	0x0000
        /*00c2*/ 	.short	0x0000
        /*00c4*/ 	.byte	0x00, 0xf4, 0x21, 0x00


	//----- nvinfo : EIATTR_SPARSE_MMA_MASK
	.align		4
.L_35:
        /*00c8*/ 	.byte	0x03, 0x50
        /*00ca*/ 	.short	0x0000


	//----- nvinfo : EIATTR_MAXREG_COUNT
	.align		4
        /*00cc*/ 	.byte	0x03, 0x1b
        /*00ce*/ 	.short	0x00ff


	//----- nvinfo : EIATTR_EXIT_INSTR_OFFSETS
	.align		4
        /*00d0*/ 	.byte	0x04, 0x1c
        /*00d2*/ 	.short	(.L_37 - .L_36)


	//   ....[0]....
.L_36:
        /*00d4*/ 	.word	0x00000540


	//   ....[1]....
        /*00d8*/ 	.word	0x00000560


	//----- nvinfo : EIATTR_REQNTID
	.align		4
.L_37:
        /*00dc*/ 	.byte	0x04, 0x10
        /*00de*/ 	.short	(.L_39 - .L_38)
.L_38:
        /*00e0*/ 	.word	0x00000080
        /*00e4*/ 	.word	0x00000001
        /*00e8*/ 	.word	0x00000001


	//----- nvinfo : EIATTR_CBANK_PARAM_SIZE
	.align		4
.L_39:
        /*00ec*/ 	.byte	0x03, 0x19
        /*00ee*/ 	.short	0x005c


	//----- nvinfo : EIATTR_PARAM_CBANK
	.align		4
        /*00f0*/ 	.byte	0x04, 0x0a
        /*00f2*/ 	.short	(.L_41 - .L_40)
	.align		4
.L_40:
        /*00f4*/ 	.word	index@(.nv.constant0.triton_poi_fused__native_batch_norm_legit_no_training_add_relu_22)
        /*00f8*/ 	.short	0x0210
        /*00fa*/ 	.short	0x005c


	//----- nvinfo : EIATTR_SW_WAR
	.align		4
.L_41:
        /*00fc*/ 	.byte	0x04, 0x36
        /*00fe*/ 	.short	(.L_43 - .L_42)
.L_42:
        /*0100*/ 	.word	0x00000008
.L_43:


//--------------------- .nv.callgraph             --------------------------
	.section	.nv.callgraph,"",@"SHT_CUDA_CALLGRAPH"
	.align	4
	.sectionentsize	8
	.align		4
        /*0000*/ 	.word	0x00000000
	.align		4
        /*0004*/ 	.word	0xffffffff
	.align		4
        /*0008*/ 	.word	0x00000000
	.align		4
        /*000c*/ 	.word	0xfffffffe
	.align		4
        /*0010*/ 	.word	0x00000000
	.align		4
        /*0014*/ 	.word	0xfffffffd
	.align		4
        /*0018*/ 	.word	0x00000000
	.align		4
        /*001c*/ 	.word	0xfffffffc


//--------------------- .nv.constant4             --------------------------
	.section	.nv.constant4,"a",@progbits
	.align	8
	.align		8
.nv.constant4:
        /*0000*/ 	.dword	_$_str
	.align		8
        /*0008*/ 	.dword	_$_str_$_2


//--------------------- .text.triton_poi_fused__native_batch_norm_legit_no_training_add_relu_22 --------------------------
	.section	.text.triton_poi_fused__native_batch_norm_legit_no_training_add_relu_22,"ax",@progbits
	.align	128
        .global         triton_poi_fused__native_batch_norm_legit_no_training_add_relu_22
        .type           triton_poi_fused__native_batch_norm_legit_no_training_add_relu_22,@function
        .size           triton_poi_fused__native_batch_norm_legit_no_training_add_relu_22,(.L_x_1 - triton_poi_fused__native_batch_norm_legit_no_training_add_relu_22)
        .other          triton_poi_fused__native_batch_norm_legit_no_training_add_relu_22,@"STO_CUDA_ENTRY STV_DEFAULT"
triton_poi_fused__native_batch_norm_legit_no_training_add_relu_22:
.text.triton_poi_fused__native_batch_norm_legit_no_training_add_relu_22:
[----:B------:R-:W0:Y:S01]  /*0000*/  LDC R1, c[0x0][0x28] ;  /* 0x00000a00ff017b82 */ /* 0x000e220000000800 */
[----:B------:R-:W1:Y:S07]  /*0010*/  S2R R2, SR_TID.X ;  /* 0x0000000000027919 */ /* 0x000e6e0000002100 */
[----:B------:R-:W2:Y:S01]  /*0020*/  LDC.64 R26, c[0x0][0x228] ;  /* 0x00008a00ff1a7b82 */ /* 0x000ea20000000a00 */
[----:B------:R-:W-:Y:S02]  /*0030*/  CS2R R4, SRZ ;  /* 0x0000000000047805 */ /* 0x000fe4000001ff00 */
[----:B------:R-:W-:Y:S01]  /*0040*/  CS2R R6, SRZ ;  /* 0x0000000000067805 */ /* 0x000fe2000001ff00 */
[----:B------:R-:W3:Y:S01]  /*0050*/  S2R R3, SR_CTAID.X ;  /* 0x0000000000037919 */ /* 0x000ee20000002500 */
[----:B------:R-:W-:-:S03]  /*0060*/  ULDC.64 UR4, c[0x0][0x208] ;  /* 0x0000820000047ab9 */ /* 0x000fc60000000a00 */
[----:B------:R-:W4:Y:S08]  /*0070*/  LDC.64 R28, c[0x0][0x250] ;  /* 0x00009400ff1c7b82 */ /* 0x000f300000000a00 */
[----:B------:R-:W5:Y:S08]  /*0080*/  LDC.64 R22, c[0x0][0x218] ;  /* 0x00008600ff167b82 */ /* 0x000f700000000a00 */
[----:B------:R-:W4:Y:S01]  /*0090*/  LDC.64 R8, c[0x0][0x220] ;  /* 0x00008800ff087b82 */ /* 0x000f220000000a00 */
[----:B-1----:R-:W-:-:S07]  /*00a0*/  LOP3.LUT R2, R2, 0x7f, RZ, 0xc0, !PT ;  /* 0x0000007f02027812 */ /* 0x002fce00078ec0ff */
[----:B------:R-:W1:Y:S01]  /*00b0*/  LDC.64 R10, c[0x0][0x240] ;  /* 0x00009000ff0a7b82 */ /* 0x000e620000000a00 */
[----:B---3--:R-:W-:Y:S02]  /*00c0*/  SHF.R.S32.HI R0, RZ, 0x18, R3 ;  /* 0x00000018ff007819 */ /* 0x008fe40000011403 */
[----:B------:R-:W-:Y:S02]  /*00d0*/  LEA R2, R3, R2, 0x7 ;  /* 0x0000000203027211 */ /* 0x000fe400078e38ff */
[----:B------:R-:W-:-:S03]  /*00e0*/  SGXT R3, R0, 0x1 ;  /* 0x000000010003781a */ /* 0x000fc60000000200 */
[----:B------:R-:W3:Y:S01]  /*00f0*/  LDC.64 R12, c[0x0][0x248] ;  /* 0x00009200ff0c7b82 */ /* 0x000ee20000000a00 */
[----:B------:R-:W-:Y:S02]  /*0100*/  ISETP.GE.AND P0, PT, R2, 0x800, PT ;  /* 0x000008000200780c */ /* 0x000fe40003f06270 */
[----:B------:R-:W-:-:S04]  /*0110*/  LEA.HI R3, R3, R2, RZ, 0x2 ;  /* 0x0000000203037211 */ /* 0x000fc800078f10ff */
[--C-:B------:R-:W-:Y:S01]  /*0120*/  SHF.R.S32.HI R25, RZ, 0x2, R3.reuse ;  /* 0x00000002ff197819 */ /* 0x100fe20000011403 */
[----:B------:R-:W3:Y:S01]  /*0130*/  LDC.64 R14, c[0x0][0x230] ;  /* 0x00008c00ff0e7b82 */ /* 0x000ee20000000a00 */
[----:B------:R-:W-:-:S04]  /*0140*/  SHF.R.S32.HI R0, RZ, 0x1f, R3 ;  /* 0x0000001fff007819 */ /* 0x000fc80000011403 */
[----:B------:R-:W-:-:S03]  /*0150*/  LEA.HI R0, R0, R25, RZ, 0x7 ;  /* 0x0000001900007211 */ /* 0x000fc600078f38ff */
[----:B------:R-:W3:Y:S01]  /*0160*/  LDC.64 R16, c[0x0][0x238] ;  /* 0x00008e00ff107b82 */ /* 0x000ee20000000a00 */
[----:B------:R-:W-:-:S04]  /*0170*/  LOP3.LUT R0, R0, 0xffffff80, RZ, 0xc0, !PT ;  /* 0xffffff8000007812 */ /* 0x000fc800078ec0ff */
[----:B------:R-:W-:-:S03]  /*0180*/  IADD3 R25, R25, -R0, RZ ;  /* 0x8000000019197210 */ /* 0x000fc60007ffe0ff */
[----:B------:R-:W3:Y:S02]  /*0190*/  LDC.64 R18, c[0x0][0x258] ;  /* 0x00009600ff127b82 */ /* 0x000ee40000000a00 */
[----:B--2---:R-:W-:-:S04]  /*01a0*/  IMAD.WIDE R26, R25, 0x4, R26 ;  /* 0x00000004191a7825 */ /* 0x004fc800078e021a */
[----:B----4-:R-:W-:Y:S01]  /*01b0*/  IMAD.WIDE R28, R25, 0x4, R28 ;  /* 0x00000004191c7825 */ /* 0x010fe200078e021c */
[----:B------:R2:W4:Y:S01]  /*01c0*/  @!P0 LDG.E.EL R5, desc[UR4][R26.64] ;  /* 0x000000041a058981 */ /* 0x000522000c2e1900 */
[----:B------:R-:W3:Y:S03]  /*01d0*/  LDC.64 R20, c[0x0][0x260] ;  /* 0x00009800ff147b82 */ /* 0x000ee60000000a00 */
[----:B------:R-:W4:Y:S01]  /*01e0*/  @!P0 LDG.E.EL R6, desc[UR4][R28.64] ;  /* 0x000000041c068981 */ /* 0x000f22000c2e1900 */
[----:B------:R-:W-:Y:S01]  /*01f0*/  HFMA2.MMA R3, -RZ, RZ, 0, 0 ;  /* 0x00000000ff037435 */ /* 0x000fe200000001ff */
[----:B------:R-:W-:Y:S01]  /*0200*/  MOV R0, RZ ;  /* 0x000000ff00007202 */ /* 0x000fe20000000f00 */
[----:B-----5:R-:W-:-:S04]  /*0210*/  IMAD.WIDE R22, R2, 0x4, R22 ;  /* 0x0000000402167825 */ /* 0x020fc800078e0216 */
[----:B0-----:R-:W-:Y:S01]  /*0220*/  IMAD.WIDE R8, R25, 0x4, R8 ;  /* 0x0000000419087825 */ /* 0x001fe200078e0208 */
[----:B--2---:R-:W-:-:S03]  /*0230*/  HFMA2.MMA R27, -RZ, RZ, 0, 0 ;  /* 0x00000000ff1b7435 */ /* 0x004fc600000001ff */
[----:B-1----:R-:W-:Y:S01]  /*0240*/  IMAD.WIDE R10, R2, 0x4, R10 ;  /* 0x00000004020a7825 */ /* 0x002fe200078e020a */
[----:B------:R0:W2:Y:S03]  /*0250*/  @!P0 LDG.E R3, desc[UR4][R22.64] ;  /* 0x0000000416038981 */ /* 0x0000a6000c1e1900 */
[C---:B---3--:R-:W-:Y:S01]  /*0260*/  IMAD.WIDE R12, R25.reuse, 0x4, R12 ;  /* 0x00000004190c7825 */ /* 0x048fe200078e020c */
[----:B------:R1:W2:Y:S03]  /*0270*/  @!P0 LDG.E.EL R0, desc[UR4][R8.64] ;  /* 0x0000000408008981 */ /* 0x0002a6000c2e1900 */
[----:B------:R-:W-:Y:S01]  /*0280*/  IMAD.WIDE R14, R25, 0x4, R14 ;  /* 0x00000004190e7825 */ /* 0x000fe200078e020e */
[----:B------:R3:W5:Y:S01]  /*0290*/  @!P0 LDG.E R7, desc[UR4][R10.64] ;  /* 0x000000040a078981 */ /* 0x000762000c1e1900 */
[----:B0-----:R-:W-:-:S02]  /*02a0*/  MOV R22, RZ ;  /* 0x000000ff00167202 */ /* 0x001fc40000000f00 */
[C---:B------:R-:W-:Y:S01]  /*02b0*/  IMAD.WIDE R16, R25.reuse, 0x4, R16 ;  /* 0x0000000419107825 */ /* 0x040fe200078e0210 */
[----:B------:R-:W5:Y:S01]  /*02c0*/  @!P0 LDG.E.EL R4, desc[UR4][R12.64] ;  /* 0x000000040c048981 */ /* 0x000f62000c2e1900 */
[----:B-1----:R-:W0:Y:S02]  /*02d0*/  LDC.64 R8, c[0x0][0x210] ;  /* 0x00008400ff087b82 */ /* 0x002e240000000a00 */
[C---:B------:R-:W-:Y:S01]  /*02e0*/  IMAD.WIDE R18, R25.reuse, 0x4, R18 ;  /* 0x0000000419127825 */ /* 0x040fe200078e0212 */
[----:B------:R-:W2:Y:S03]  /*02f0*/  @!P0 LDG.E.EL R27, desc[UR4][R14.64] ;  /* 0x000000040e1b8981 */ /* 0x000ea6000c2e1900 */
[----:B------:R-:W-:Y:S01]  /*0300*/  IMAD.WIDE R20, R25, 0x4, R20 ;  /* 0x0000000419147825 */ /* 0x000fe200078e0214 */
[----:B------:R-:W-:-:S04]  /*0310*/  CS2R R24, SRZ ;  /* 0x0000000000187805 */ /* 0x000fc8000001ff00 */
[----:B------:R-:W2:Y:S04]  /*0320*/  @!P0 LDG.E.EL R22, desc[UR4][R20.64] ;  /* 0x0000000414168981 */ /* 0x000ea8000c2e1900 */
[----:B------:R-:W2:Y:S04]  /*0330*/  @!P0 LDG.E.EL R24, desc[UR4][R16.64] ;  /* 0x0000000410188981 */ /* 0x000ea8000c2e1900 */
[----:B------:R-:W5:Y:S01]  /*0340*/  @!P0 LDG.E.EL R25, desc[UR4][R18.64] ;  /* 0x0000000412198981 */ /* 0x000f62000c2e1900 */
[----:B0-----:R-:W-:-:S04]  /*0350*/  IMAD.WIDE R8, R2, 0x4, R8 ;  /* 0x0000000402087825 */ /* 0x001fc800078e0208 */
[----:B----4-:R-:W-:Y:S01]  /*0360*/  FADD R5, R5, 9.9999997473787516356e-06 ;  /* 0x3727c5ac05057421 */ /* 0x010fe20000000000 */
[----:B------:R-:W-:-:S03]  /*0370*/  FADD R6, R6, 9.9999997473787516356e-06 ;  /* 0x3727c5ac06067421 */ /* 0x000fc60000000000 */
[----:B---3--:R-:W0:Y:S08]  /*0380*/  MUFU.SQRT R10, R5 ;  /* 0x00000005000a7308 */ /* 0x008e300000002000 */
[----:B------:R-:W1:Y:S01]  /*0390*/  MUFU.SQRT R11, R6 ;  /* 0x00000006000b7308 */ /* 0x000e620000002000 */
[C---:B0-----:R-:W-:Y:S02]  /*03a0*/  FSETP.GT.AND P1, PT, R10.reuse, 8.50705917302346158658e+37, PT ;  /* 0x7e8000000a00780b */ /* 0x041fe40003f24000 */
[----:B------:R-:W-:-:S02]  /*03b0*/  FSETP.GEU.AND P3, PT, R10, 1.175494350822287508e-38, PT ;  /* 0x008000000a00780b */ /* 0x000fc40003f6e000 */
[C---:B-1----:R-:W-:Y:S02]  /*03c0*/  FSETP.GT.AND P2, PT, R11.reuse, 8.50705917302346158658e+37, PT ;  /* 0x7e8000000b00780b */ /* 0x042fe40003f44000 */
[----:B------:R-:W-:-:S07]  /*03d0*/  FSETP.GEU.AND P4, PT, R11, 1.175494350822287508e-38, PT ;  /* 0x008000000b00780b */ /* 0x000fce0003f8e000 */
[----:B------:R-:W-:Y:S01]  /*03e0*/  @P1 FMUL R10, R10, 0.25 ;  /* 0x3e8000000a0a1820 */ /* 0x000fe20000400000 */
[----:B------:R-:W-:-:S03]  /*03f0*/  HFMA2.MMA R6, -RZ, RZ, 1.625, 0 ;  /* 0x3e800000ff067435 */ /* 0x000fc600000001ff */
[----:B------:R-:W-:Y:S01]  /*0400*/  @!P3 FMUL R10, R10, 16777216 ;  /* 0x4b8000000a0ab820 */ /* 0x000fe20000400000 */
[----:B------:R-:W-:-:S04]  /*0410*/  @P2 FMUL R11, R11, 0.25 ;  /* 0x3e8000000b0b2820 */ /* 0x000fc80000400000 */
[----:B------:R-:W-:Y:S01]  /*0420*/  @!P4 FMUL R11, R11, 16777216 ;  /* 0x4b8000000b0bc820 */ /* 0x000fe20000400000 */
[----:B------:R-:W0:Y:S01]  /*0430*/  MUFU.RCP R10, R10 ;  /* 0x0000000a000a7308 */ /* 0x000e220000001000 */
[----:B------:R-:W-:-:S07]  /*0440*/  FSEL R5, R6, 1, P1 ;  /* 0x3f80000006057808 */ /* 0x000fce0000800000 */
[----:B------:R-:W1:Y:S01]  /*0450*/  MUFU.RCP R11, R11 ;  /* 0x0000000b000b7308 */ /* 0x000e620000001000 */
[----:B------:R-:W-:Y:S01]  /*0460*/  FSEL R6, R6, 1, P2 ;  /* 0x3f80000006067808 */ /* 0x000fe20001000000 */
[----:B------:R-:W-:-:S04]  /*0470*/  @!P3 FMUL R5, R5, 16777216 ;  /* 0x4b8000000505b820 */ /* 0x000fc80000400000 */
[----:B------:R-:W-:Y:S01]  /*0480*/  @!P4 FMUL R6, R6, 16777216 ;  /* 0x4b8000000606c820 */ /* 0x000fe20000400000 */
[----:B--2---:R-:W-:Y:S01]  /*0490*/  FADD R3, -R0, R3 ;  /* 0x0000000300037221 */ /* 0x004fe20000000100 */
[----:B-----5:R-:W-:Y:S01]  /*04a0*/  FADD R7, -R4, R7 ;  /* 0x0000000704077221 */ /* 0x020fe20000000100 */
[----:B0-----:R-:W-:Y:S01]  /*04b0*/  FMUL R10, R10, R5 ;  /* 0x000000050a0a7220 */ /* 0x001fe20000400000 */
[----:B-1----:R-:W-:-:S03]  /*04c0*/  FMUL R6, R11, R6 ;  /* 0x000000060b067220 */ /* 0x002fc60000400000 */
[----:B------:R-:W-:Y:S01]  /*04d0*/  FMUL R3, R10, R3 ;  /* 0x000000030a037220 */ /* 0x000fe20000400000 */
[----:B------:R-:W-:-:S03]  /*04e0*/  FMUL R7, R6, R7 ;  /* 0x0000000706077220 */ /* 0x000fc60000400000 */
[----:B------:R-:W-:Y:S01]  /*04f0*/  FFMA R3, R3, R27, R24 ;  /* 0x0000001b03037223 */ /* 0x000fe20000000018 */
[----:B------:R-:W-:-:S04]  /*0500*/  FFMA R22, R7, R25, R22 ;  /* 0x0000001907167223 */ /* 0x000fc80000000016 */
[C---:B------:R-:W-:Y:S01]  /*0510*/  FADD R0, R3.reuse, R22 ;  /* 0x0000001603007221 */ /* 0x040fe20000000000 */
[----:B------:R-:W-:-:S04]  /*0520*/  FSETP.GEU.AND P1, PT, R3, -R22, PT ;  /* 0x800000160300720b */ /* 0x000fc80003f2e000 */
[----:B------:R-:W-:Y:S01]  /*0530*/  FSEL R3, R0, RZ, P1 ;  /* 0x000000ff00037208 */ /* 0x000fe20000800000 */
[----:B------:R-:W-:Y:S08]  /*0540*/  @P0 EXIT ;  /* 0x000000000000094d */ /* 0x000ff00003800000 */
[----:B------:R-:W-:Y:S01]  /*0550*/  STG.E desc[UR4][R8.64], R3 ;  /* 0x0000000308007986 */ /* 0x000fe2000c101904 */
[----:B------:R-:W-:Y:S05]  /*0560*/  EXIT ;  /* 0x000000000000794d */ /* 0x000fea0003800000 */
.L_x_0:
[----:B------:R-:W-:-:S00]  /*0570*/  BRA `(.L_x_0) ;  /* 0xfffffffc00fc7947 */ /* 0x000fc0000383ffff */
[----:B------:R-:W-:-:S00]  /*0580*/  NOP ;  /* 0x0000000000007918 */ /* 0x000fc00000000000 */
[----:B------:R-:W-:-:S00]  /*0590*/  NOP ;  /* 0x0000000000007918 */ /* 0x000fc00000000000 */
[----:B------:R-:W-:-:S00]  /*05a0*/  NOP ;  /* 0x0000000000007918 */ /* 0x000fc00000000000 */
[----:B------:R-:W-:-:S00]  /*05b0*/  NOP ;  /* 0x0000000000007918 */ /* 0x000fc00000000000 */
[----:B------:R-:W-:-:S00]  /*05c0*/  NOP ;  /* 0x0000000000007918 */ /* 0x000fc00000000000 */
[----:B------:R-:W-:-:S00]  /*05d0*/  NOP ;  /* 0x0000000000007918 */ /* 0x000fc00000000000 */
[----:B------:R-:W-:-:S00]  /*05e0*/  NOP ;  /* 0x0000000000007918 */ /* 0x000fc00000000000 */
[----:B------:R-:W-:-:S00]  /*05f0*/  NOP ;  /* 0x0000000000007918 */ /* 0x000fc00000000000 */
.L_x_1:


//--------------------- .nv.global.init           --------------------------
	.section	.nv.global.init,"aw",@progbits
.nv.global.init:
	.type		_$_str,@object
	.size		_$_str,(_$_str_$_2 - _$_str)
_$_str:
        /*0000*/ 	.byte	0x5f, 0x5f, 0x43, 0x55, 0x44, 0x41, 0x5f, 0x46, 0x54, 0x5a, 0x00
	.type		_$_str_$_2,@object
	.size		_$_str_$_2,(.L_1 - _$_str_$_2)
_$_str_$_2:
        /*000b*/ 	.byte	0x5f, 0x5f, 0x43, 0x55, 0x44, 0x41, 0x5f, 0x50, 0x52, 0x45, 0x43, 0x5f, 0x53, 0x51, 0x52, 0x54
        /*001b*/ 	.byte	0x00
.L_1:


//--------------------- .nv.constant0.triton_poi_fused__native_batch_norm_legit_no_training_add_relu_22 --------------------------
	.section	.nv.constant0.triton_poi_fused__native_batch_norm_legit_no_training_add_relu_22,"a",@progbits
	.sectionflags	@""
	.align	4
.nv.constant0.triton_poi_fused__native_batch_norm_legit_no_training_add_relu_22:
	.zero		620
